//
// Generated by NVIDIA NVVM Compiler
//
// Compiler Build ID: CL-36424714
// Cuda compilation tools, release 13.0, V13.0.88
// Based on NVVM 20.0.0
//

.version 9.0
.target sm_100
.address_size 64

	// .globl	_Z9mm_kernelPfS_S_iiii
// _ZZ9mm_kernelPfS_S_iiiiE10mat1_local has been demoted
// _ZZ9mm_kernelPfS_S_iiiiE10mat2_local has been demoted

.visible .entry _Z9mm_kernelPfS_S_iiii(
	.param .u64 .ptr .align 1 _Z9mm_kernelPfS_S_iiii_param_0,
	.param .u64 .ptr .align 1 _Z9mm_kernelPfS_S_iiii_param_1,
	.param .u64 .ptr .align 1 _Z9mm_kernelPfS_S_iiii_param_2,
	.param .u32 _Z9mm_kernelPfS_S_iiii_param_3,
	.param .u32 _Z9mm_kernelPfS_S_iiii_param_4,
	.param .u32 _Z9mm_kernelPfS_S_iiii_param_5,
	.param .u32 _Z9mm_kernelPfS_S_iiii_param_6
)
{
	.reg .pred 	%p<12>;
	.reg .b32 	%r<42>;
	.reg .b32 	%f<128>;
	.reg .b64 	%rd<13>;
	// demoted variable
	.shared .align 4 .b8 _ZZ9mm_kernelPfS_S_iiiiE10mat1_local[4096];
	// demoted variable
	.shared .align 4 .b8 _ZZ9mm_kernelPfS_S_iiiiE10mat2_local[4096];
	ld.param.u64 	%rd3, [_Z9mm_kernelPfS_S_iiii_param_0];
	ld.param.u64 	%rd4, [_Z9mm_kernelPfS_S_iiii_param_1];
	ld.param.u64 	%rd5, [_Z9mm_kernelPfS_S_iiii_param_2];
	ld.param.u32 	%r18, [_Z9mm_kernelPfS_S_iiii_param_3];
	ld.param.u32 	%r19, [_Z9mm_kernelPfS_S_iiii_param_4];
	ld.param.u32 	%r20, [_Z9mm_kernelPfS_S_iiii_param_5];
	ld.param.u32 	%r21, [_Z9mm_kernelPfS_S_iiii_param_6];
	cvt.rn.f32.s32 	%f10, %r19;
	mul.f32 	%f11, %f10, 0f3D000000;
	cvt.rpi.f32.f32 	%f1, %f11;
	setp.leu.f32 	%p1, %f1, 0f00000000;
	mov.f32 	%f127, 0f00000000;
	@%p1 bra 	$L__BB0_7;
	mov.u32 	%r23, %ctaid.x;
	mov.u32 	%r1, %ntid.x;
	mov.u32 	%r2, %tid.x;
	mad.lo.s32 	%r3, %r23, %r1, %r2;
	mov.u32 	%r4, %ntid.y;
	mov.u32 	%r5, %tid.y;
	shl.b32 	%r24, %r2, 7;
	mov.u32 	%r25, _ZZ9mm_kernelPfS_S_iiiiE10mat1_local;
	add.s32 	%r6, %r25, %r24;
	shl.b32 	%r26, %r5, 2;
	add.s32 	%r7, %r6, %r26;
	mul.lo.s32 	%r8, %r19, %r3;
	mov.u32 	%r27, %ctaid.y;
	mad.lo.s32 	%r9, %r27, %r4, %r5;
	mov.u32 	%r28, _ZZ9mm_kernelPfS_S_iiiiE10mat2_local;
	add.s32 	%r11, %r28, %r26;
	add.s32 	%r10, %r11, %r24;
	cvta.to.global.u64 	%rd1, %rd3;
	cvta.to.global.u64 	%rd2, %rd4;
	mov.f32 	%f127, 0f00000000;
	mov.b32 	%r41, 0;
$L__BB0_2:
	setp.ge.s32 	%p2, %r3, %r18;
	mad.lo.s32 	%r13, %r41, %r4, %r5;
	setp.ge.s32 	%p3, %r13, %r19;
	mov.f32 	%f125, 0f00000000;
	or.pred  	%p4, %p2, %p3;
	@%p4 bra 	$L__BB0_4;
	add.s32 	%r29, %r13, %r8;
	mul.wide.s32 	%rd6, %r29, 4;
	add.s64 	%rd7, %rd1, %rd6;
	ld.global.f32 	%f125, [%rd7];
$L__BB0_4:
	setp.ge.s32 	%p5, %r9, %r21;
	st.shared.f32 	[%r7], %f125;
	mad.lo.s32 	%r14, %r41, %r1, %r2;
	setp.ge.s32 	%p6, %r14, %r20;
	mov.f32 	%f126, 0f00000000;
	or.pred  	%p7, %p6, %p5;
	@%p7 bra 	$L__BB0_6;
	mad.lo.s32 	%r30, %r14, %r21, %r9;
	mul.wide.s32 	%rd8, %r30, 4;
	add.s64 	%rd9, %rd2, %rd8;
	ld.global.f32 	%f126, [%rd9];
$L__BB0_6:
	st.shared.f32 	[%r10], %f126;
	bar.sync 	0;
	ld.shared.f32 	%f15, [%r6];
	ld.shared.f32 	%f16, [%r11];
	fma.rn.f32 	%f17, %f15, %f16, %f127;
	ld.shared.f32 	%f18, [%r6+4];
	ld.shared.f32 	%f19, [%r11+128];
	fma.rn.f32 	%f20, %f18, %f19, %f17;
	ld.shared.f32 	%f21, [%r6+8];
	ld.shared.f32 	%f22, [%r11+256];
	fma.rn.f32 	%f23, %f21, %f22, %f20;
	ld.shared.f32 	%f24, [%r6+12];
	ld.shared.f32 	%f25, [%r11+384];
	fma.rn.f32 	%f26, %f24, %f25, %f23;
	ld.shared.f32 	%f27, [%r6+16];
	ld.shared.f32 	%f28, [%r11+512];
	fma.rn.f32 	%f29, %f27, %f28, %f26;
	ld.shared.f32 	%f30, [%r6+20];
	ld.shared.f32 	%f31, [%r11+640];
	fma.rn.f32 	%f32, %f30, %f31, %f29;
	ld.shared.f32 	%f33, [%r6+24];
	ld.shared.f32 	%f34, [%r11+768];
	fma.rn.f32 	%f35, %f33, %f34, %f32;
	ld.shared.f32 	%f36, [%r6+28];
	ld.shared.f32 	%f37, [%r11+896];
	fma.rn.f32 	%f38, %f36, %f37, %f35;
	ld.shared.f32 	%f39, [%r6+32];
	ld.shared.f32 	%f40, [%r11+1024];
	fma.rn.f32 	%f41, %f39, %f40, %f38;
	ld.shared.f32 	%f42, [%r6+36];
	ld.shared.f32 	%f43, [%r11+1152];
	fma.rn.f32 	%f44, %f42, %f43, %f41;
	ld.shared.f32 	%f45, [%r6+40];
	ld.shared.f32 	%f46, [%r11+1280];
	fma.rn.f32 	%f47, %f45, %f46, %f44;
	ld.shared.f32 	%f48, [%r6+44];
	ld.shared.f32 	%f49, [%r11+1408];
	fma.rn.f32 	%f50, %f48, %f49, %f47;
	ld.shared.f32 	%f51, [%r6+48];
	ld.shared.f32 	%f52, [%r11+1536];
	fma.rn.f32 	%f53, %f51, %f52, %f50;
	ld.shared.f32 	%f54, [%r6+52];
	ld.shared.f32 	%f55, [%r11+1664];
	fma.rn.f32 	%f56, %f54, %f55, %f53;
	ld.shared.f32 	%f57, [%r6+56];
	ld.shared.f32 	%f58, [%r11+1792];
	fma.rn.f32 	%f59, %f57, %f58, %f56;
	ld.shared.f32 	%f60, [%r6+60];
	ld.shared.f32 	%f61, [%r11+1920];
	fma.rn.f32 	%f62, %f60, %f61, %f59;
	ld.shared.f32 	%f63, [%r6+64];
	ld.shared.f32 	%f64, [%r11+2048];
	fma.rn.f32 	%f65, %f63, %f64, %f62;
	ld.shared.f32 	%f66, [%r6+68];
	ld.shared.f32 	%f67, [%r11+2176];
	fma.rn.f32 	%f68, %f66, %f67, %f65;
	ld.shared.f32 	%f69, [%r6+72];
	ld.shared.f32 	%f70, [%r11+2304];
	fma.rn.f32 	%f71, %f69, %f70, %f68;
	ld.shared.f32 	%f72, [%r6+76];
	ld.shared.f32 	%f73, [%r11+2432];
	fma.rn.f32 	%f74, %f72, %f73, %f71;
	ld.shared.f32 	%f75, [%r6+80];
	ld.shared.f32 	%f76, [%r11+2560];
	fma.rn.f32 	%f77, %f75, %f76, %f74;
	ld.shared.f32 	%f78, [%r6+84];
	ld.shared.f32 	%f79, [%r11+2688];
	fma.rn.f32 	%f80, %f78, %f79, %f77;
	ld.shared.f32 	%f81, [%r6+88];
	ld.shared.f32 	%f82, [%r11+2816];
	fma.rn.f32 	%f83, %f81, %f82, %f80;
	ld.shared.f32 	%f84, [%r6+92];
	ld.shared.f32 	%f85, [%r11+2944];
	fma.rn.f32 	%f86, %f84, %f85, %f83;
	ld.shared.f32 	%f87, [%r6+96];
	ld.shared.f32 	%f88, [%r11+3072];
	fma.rn.f32 	%f89, %f87, %f88, %f86;
	ld.shared.f32 	%f90, [%r6+100];
	ld.shared.f32 	%f91, [%r11+3200];
	fma.rn.f32 	%f92, %f90, %f91, %f89;
	ld.shared.f32 	%f93, [%r6+104];
	ld.shared.f32 	%f94, [%r11+3328];
	fma.rn.f32 	%f95, %f93, %f94, %f92;
	ld.shared.f32 	%f96, [%r6+108];
	ld.shared.f32 	%f97, [%r11+3456];
	fma.rn.f32 	%f98, %f96, %f97, %f95;
	ld.shared.f32 	%f99, [%r6+112];
	ld.shared.f32 	%f100, [%r11+3584];
	fma.rn.f32 	%f101, %f99, %f100, %f98;
	ld.shared.f32 	%f102, [%r6+116];
	ld.shared.f32 	%f103, [%r11+3712];
	fma.rn.f32 	%f104, %f102, %f103, %f101;
	ld.shared.f32 	%f105, [%r6+120];
	ld.shared.f32 	%f106, [%r11+3840];
	fma.rn.f32 	%f107, %f105, %f106, %f104;
	ld.shared.f32 	%f108, [%r6+124];
	ld.shared.f32 	%f109, [%r11+3968];
	fma.rn.f32 	%f127, %f108, %f109, %f107;
	bar.sync 	0;
	add.s32 	%r41, %r41, 1;
	cvt.rn.f32.u32 	%f110, %r41;
	setp.gt.f32 	%p8, %f1, %f110;
	@%p8 bra 	$L__BB0_2;
$L__BB0_7:
	mov.u32 	%r31, %ctaid.x;
	mov.u32 	%r32, %ntid.x;
	mov.u32 	%r33, %tid.x;
	mad.lo.s32 	%r16, %r31, %r32, %r33;
	mov.u32 	%r34, %ctaid.y;
	mov.u32 	%r35, %ntid.y;
	mov.u32 	%r36, %tid.y;
	mad.lo.s32 	%r37, %r34, %r35, %r36;
	setp.ge.s32 	%p9, %r16, %r18;
	setp.ge.s32 	%p10, %r37, %r19;
	or.pred  	%p11, %p9, %p10;
	@%p11 bra 	$L__BB0_9;
	fma.rn.f32 	%f111, %f127, 0fBBBB989D, 0f3F000000;
	cvt.sat.f32.f32 	%f112, %f111;
	mov.f32 	%f113, 0f4B400001;
	mov.f32 	%f114, 0f437C0000;
	fma.rm.f32 	%f115, %f112, %f114, %f113;
	add.f32 	%f116, %f115, 0fCB40007F;
	neg.f32 	%f117, %f116;
	fma.rn.f32 	%f118, %f127, 0fBFB8AA3B, %f117;
	fma.rn.f32 	%f119, %f127, 0fB2A57060, %f118;
	mov.b32 	%r38, %f115;
	shl.b32 	%r39, %r38, 23;
	mov.b32 	%f120, %r39;
	ex2.approx.ftz.f32 	%f121, %f119;
	fma.rn.f32 	%f122, %f121, %f120, 0f3F800000;
	rcp.rn.f32 	%f123, %f122;
	mad.lo.s32 	%r40, %r21, %r16, %r37;
	cvta.to.global.u64 	%rd10, %rd5;
	mul.wide.s32 	%rd11, %r40, 4;
	add.s64 	%rd12, %rd10, %rd11;
	st.global.f32 	[%rd12], %f123;
$L__BB0_9:
	ret;

}


// ===== COMPILED SASS (sm_100) =====

	.target	sm_100

	.elftype	@"ET_EXEC"


//--------------------- .note.nv.tkinfo           --------------------------
	.section	.note.nv.tkinfo,"",@"SHT_NOTE"
	.sectionflags	@"SHF_NOTE_NV_TKINFO"
	.tkinfo
        /*0018*/ 	.word	0x00000002
        /*0030*/ 	.string	""
        /*0030*/ 	.string	"ptxas"
        /*0030*/ 	.string	"Cuda compilation tools, release 13.0, V13.0.88"
        /*0030*/ 	.string	"Build cuda_13.0.r13.0/compiler.36424714_0"
        /*0030*/ 	.string	"-arch sm_100 -m 64 "



//--------------------- .note.nv.cuinfo           --------------------------
	.section	.note.nv.cuinfo,"",@"SHT_NOTE"
	.sectionflags	@"SHF_NOTE_NV_CUINFO"
        /*0018*/ 	.short	0x0002
        /*001a*/ 	.short	0x0064
        /*001c*/ 	.short	0x0082
	.zero		2


//--------------------- .nv.info                  --------------------------
	.section	.nv.info,"",@"SHT_CUDA_INFO"
	.align	4


	//----- nvinfo : EIATTR_REGCOUNT
	.align		4
        /*0000*/ 	.byte	0x04, 0x2f
        /*0002*/ 	.short	(.L_1 - .L_0)
	.align		4
.L_0:
        /*0004*/ 	.word	index@(_Z9mm_kernelPfS_S_iiii)
        /*0008*/ 	.word	0x00000020


	//----- nvinfo : EIATTR_FRAME_SIZE
	.align		4
.L_1:
        /*000c*/ 	.byte	0x04, 0x11
        /*000e*/ 	.short	(.L_3 - .L_2)
	.align		4
.L_2:
        /*0010*/ 	.word	index@($__internal_0_$__cuda_sm20_rcp_rn_f32_slowpath)
        /*0014*/ 	.word	0x00000000


	//----- nvinfo : EIATTR_FRAME_SIZE
	.align		4
.L_3:
        /*0018*/ 	.byte	0x04, 0x11
        /*001a*/ 	.short	(.L_5 - .L_4)
	.align		4
.L_4:
        /*001c*/ 	.word	index@(_Z9mm_kernelPfS_S_iiii)
        /*0020*/ 	.word	0x00000000


	//----- nvinfo : EIATTR_MIN_STACK_SIZE
	.align		4
.L_5:
        /*0024*/ 	.byte	0x04, 0x12
        /*0026*/ 	.short	(.L_7 - .L_6)
	.align		4
.L_6:
        /*0028*/ 	.word	index@(_Z9mm_kernelPfS_S_iiii)
        /*002c*/ 	.word	0x00000000
.L_7:


//--------------------- .nv.compat                --------------------------
	.section	.nv.compat,"",@"SHT_CUDA_COMPAT_INFO"
	.align	4
        /*0000*/ 	.byte	0x02, 0x09, 0x00, 0x00, 0x02, 0x02, 0x01, 0x00, 0x02, 0x05, 0x05, 0x00, 0x03, 0x07, 0x01, 0x01
        /*0010*/ 	.byte	0x02, 0x03, 0x00, 0x00, 0x02, 0x06, 0x01, 0x00, 0x04, 0x0b, 0x08, 0x00, 0x09, 0x00, 0x00, 0x00
        /*0020*/ 	.byte	0x00, 0x00, 0x00, 0x00


//--------------------- .nv.info._Z9mm_kernelPfS_S_iiii --------------------------
	.section	.nv.info._Z9mm_kernelPfS_S_iiii,"",@"SHT_CUDA_INFO"
	.sectionflags	@""
	.align	4


	//----- nvinfo : EIATTR_CUDA_API_VERSION
	.align		4
        /*0000*/ 	.byte	0x04, 0x37
        /*0002*/ 	.short	(.L_9 - .L_8)
.L_8:
        /*0004*/ 	.word	0x00000082


	//----- nvinfo : EIATTR_KPARAM_INFO
	.align		4
.L_9:
        /*0008*/ 	.byte	0x04, 0x17
        /*000a*/ 	.short	(.L_11 - .L_10)
.L_10:
        /*000c*/ 	.word	0x00000000
        /*0010*/ 	.short	0x0006
        /*0012*/ 	.short	0x0024
        /*0014*/ 	.byte	0x00, 0xf0, 0x11, 0x00


	//----- nvinfo : EIATTR_KPARAM_INFO
	.align		4
.L_11:
        /*0018*/ 	.byte	0x04, 0x17
        /*001a*/ 	.short	(.L_13 - .L_12)
.L_12:
        /*001c*/ 	.word	0x00000000
        /*0020*/ 	.short	0x0005
        /*0022*/ 	.short	0x0020
        /*0024*/ 	.byte	0x00, 0xf0, 0x11, 0x00


	//----- nvinfo : EIATTR_KPARAM_INFO
	.align		4
.L_13:
        /*0028*/ 	.byte	0x04, 0x17
        /*002a*/ 	.short	(.L_15 - .L_14)
.L_14:
        /*002c*/ 	.word	0x00000000
        /*0030*/ 	.short	0x0004
        /*0032*/ 	.short	0x001c
        /*0034*/ 	.byte	0x00, 0xf0, 0x11, 0x00


	//----- nvinfo : EIATTR_KPARAM_INFO
	.align		4
.L_15:
        /*0038*/ 	.byte	0x04, 0x17
        /*003a*/ 	.short	(.L_17 - .L_16)
.L_16:
        /*003c*/ 	.word	0x00000000
        /*0040*/ 	.short	0x0003
        /*0042*/ 	.short	0x0018
        /*0044*/ 	.byte	0x00, 0xf0, 0x11, 0x00


	//----- nvinfo : EIATTR_KPARAM_INFO
	.align		4
.L_17:
        /*0048*/ 	.byte	0x04, 0x17
        /*004a*/ 	.short	(.L_19 - .L_18)
.L_18:
        /*004c*/ 	.word	0x00000000
        /*0050*/ 	.short	0x0002
        /*0052*/ 	.short	0x0010
        /*0054*/ 	.byte	0x00, 0xf5, 0x21, 0x00


	//----- nvinfo : EIATTR_KPARAM_INFO
	.align		4
.L_19:
        /*0058*/ 	.byte	0x04, 0x17
        /*005a*/ 	.short	(.L_21 - .L_20)
.L_20:
        /*005c*/ 	.word	0x00000000
        /*0060*/ 	.short	0x0001
        /*0062*/ 	.short	0x0008
        /*0064*/ 	.byte	0x00, 0xf5, 0x21, 0x00


	//----- nvinfo : EIATTR_KPARAM_INFO
	.align		4
.L_21:
        /*0068*/ 	.byte	0x04, 0x17
        /*006a*/ 	.short	(.L_23 - .L_22)
.L_22:
        /*006c*/ 	.word	0x00000000
        /*0070*/ 	.short	0x0000
        /*0072*/ 	.short	0x0000
        /*0074*/ 	.byte	0x00, 0xf5, 0x21, 0x00


	//----- nvinfo : EIATTR_SPARSE_MMA_MASK
	.align		4
.L_23:
        /*0078*/ 	.byte	0x03, 0x50
        /*007a*/ 	.short	0x0000


	//----- nvinfo : EIATTR_MAXREG_COUNT
	.align		4
        /*007c*/ 	.byte	0x03, 0x1b
        /*007e*/ 	.short	0x00ff


	//----- nvinfo : EIATTR_NUM_BARRIERS
	.align		4
        /*0080*/ 	.byte	0x02, 0x4c
        /*0082*/ 	.byte	0x01
	.zero		1


	//----- nvinfo : EIATTR_MERCURY_ISA_VERSION
	.align		4
        /*0084*/ 	.byte	0x03, 0x5f
        /*0086*/ 	.short	0x0101


	//----- nvinfo : EIATTR_VRC_CTA_INIT_COUNT
	.align		4
        /*0088*/ 	.byte	0x02, 0x4a
	.zero		1
	.zero		1


	//----- nvinfo : EIATTR_EXIT_INSTR_OFFSETS
	.align		4
        /*008c*/ 	.byte	0x04, 0x1c
        /*008e*/ 	.short	(.L_25 - .L_24)


	//   ....[0]....
.L_24:
        /*0090*/ 	.word	0x000008a0


	//   ....[1]....
        /*0094*/ 	.word	0x00000a70


	//----- nvinfo : EIATTR_CRS_STACK_SIZE
	.align		4
.L_25:
        /*0098*/ 	.byte	0x04, 0x1e
        /*009a*/ 	.short	(.L_27 - .L_26)
.L_26:
        /*009c*/ 	.word	0x00000000


	//----- nvinfo : EIATTR_CBANK_PARAM_SIZE
	.align		4
.L_27:
        /*00a0*/ 	.byte	0x03, 0x19
        /*00a2*/ 	.short	0x0028


	//----- nvinfo : EIATTR_PARAM_CBANK
	.align		4
        /*00a4*/ 	.byte	0x04, 0x0a
        /*00a6*/ 	.short	(.L_29 - .L_28)
	.align		4
.L_28:
        /*00a8*/ 	.word	index@(.nv.constant0._Z9mm_kernelPfS_S_iiii)
        /*00ac*/ 	.short	0x0380
        /*00ae*/ 	.short	0x0028


	//----- nvinfo : EIATTR_SW_WAR
	.align		4
.L_29:
        /*00b0*/ 	.byte	0x04, 0x36
        /*00b2*/ 	.short	(.L_31 - .L_30)
.L_30:
        /*00b4*/ 	.word	0x00000008
.L_31:


//--------------------- .nv.callgraph             --------------------------
	.section	.nv.callgraph,"",@"SHT_CUDA_CALLGRAPH"
	.align	4
	.sectionentsize	8
	.align		4
        /*0000*/ 	.word	0x00000000
	.align		4
        /*0004*/ 	.word	0xffffffff
	.align		4
        /*0008*/ 	.word	0x00000000
	.align		4
        /*000c*/ 	.word	0xfffffffe
	.align		4
        /*0010*/ 	.word	0x00000000
	.align		4
        /*0014*/ 	.word	0xfffffffd
	.align		4
        /*0018*/ 	.word	0x00000000
	.align		4
        /*001c*/ 	.word	0xfffffffc


//--------------------- .text._Z9mm_kernelPfS_S_iiii --------------------------
	.section	.text._Z9mm_kernelPfS_S_iiii,"ax",@progbits
	.align	128
        .global         _Z9mm_kernelPfS_S_iiii
        .type           _Z9mm_kernelPfS_S_iiii,@function
        .size           _Z9mm_kernelPfS_S_iiii,(.L_x_10 - _Z9mm_kernelPfS_S_iiii)
        .other          _Z9mm_kernelPfS_S_iiii,@"STO_CUDA_ENTRY STV_DEFAULT"
_Z9mm_kernelPfS_S_iiii:
.text._Z9mm_kernelPfS_S_iiii:
[----:B------:R-:W-:Y:S01]  /*0000*/  LDC R1, c[0x0][0x37c] ;  /* 0x0000df00ff017b82 */ /* 0x000fe20000000800 */
[----:B------:R-:W0:Y:S01]  /*0010*/  LDCU UR4, c[0x0][0x39c] ;  /* 0x00007380ff0477ac */ /* 0x000e220008000800 */
[----:B------:R-:W-:Y:S01]  /*0020*/  HFMA2 R23, -RZ, RZ, 0, 0 ;  /* 0x00000000ff177431 */ /* 0x000fe200000001ff */
[----:B------:R-:W1:Y:S01]  /*0030*/  LDCU.64 UR8, c[0x0][0x358] ;  /* 0x00006b00ff0877ac */ /* 0x000e620008000a00 */
[----:B0-----:R-:W-:-:S05]  /*0040*/  I2FP.F32.S32 R0, UR4 ;  /* 0x0000000400007c45 */ /* 0x001fca0008201400 */
[----:B------:R-:W-:-:S04]  /*0050*/  FMUL R0, R0, 0.03125 ;  /* 0x3d00000000007820 */ /* 0x000fc80000400000 */
[----:B------:R-:W0:Y:S02]  /*0060*/  FRND.CEIL R19, R0 ;  /* 0x0000000000137307 */ /* 0x000e240000209000 */
[----:B0-----:R-:W-:-:S13]  /*0070*/  FSETP.GT.AND P0, PT, R19, RZ, PT ;  /* 0x000000ff1300720b */ /* 0x001fda0003f04000 */
[----:B-1----:R-:W-:Y:S05]  /*0080*/  @!P0 BRA `(.L_x_0) ;  /* 0x0000000400d88947 */ /* 0x002fea0003800000 */
[----:B------:R-:W0:Y:S01]  /*0090*/  S2R R0, SR_TID.X ;  /* 0x0000000000007919 */ /* 0x000e220000002100 */
[----:B------:R-:W1:Y:S01]  /*00a0*/  S2UR UR6, SR_CgaCtaId ;  /* 0x00000000000679c3 */ /* 0x000e620000008800 */
[----:B------:R-:W-:Y:S01]  /*00b0*/  UMOV UR4, 0x400 ;  /* 0x0000040000047882 */ /* 0x000fe20000000000 */
[----:B------:R-:W-:Y:S01]  /*00c0*/  MOV R23, RZ ;  /* 0x000000ff00177202 */ /* 0x000fe20000000f00 */
[----:B------:R-:W2:Y:S01]  /*00d0*/  S2R R2, SR_TID.Y ;  /* 0x0000000000027919 */ /* 0x000ea20000002200 */
[----:B------:R-:W-:Y:S01]  /*00e0*/  UIADD3 UR5, UPT, UPT, UR4, 0x1000, URZ ;  /* 0x0000100004057890 */ /* 0x000fe2000fffe0ff */
[----:B------:R-:W-:Y:S01]  /*00f0*/  MOV R5, RZ ;  /* 0x000000ff00057202 */ /* 0x000fe20000000f00 */
[----:B------:R-:W3:Y:S01]  /*0100*/  LDCU.64 UR12, c[0x0][0x398] ;  /* 0x00007300ff0c77ac */ /* 0x000ee20008000a00 */
[----:B------:R-:W4:Y:S01]  /*0110*/  S2R R9, SR_CTAID.Y ;  /* 0x0000000000097919 */ /* 0x000f220000002600 */
[----:B------:R-:W5:Y:S01]  /*0120*/  S2UR UR7, SR_CTAID.X ;  /* 0x00000000000779c3 */ /* 0x000f620000002500 */
[----:B------:R-:W0:Y:S07]  /*0130*/  LDCU.64 UR14, c[0x0][0x3a0] ;  /* 0x00007400ff0e77ac */ /* 0x000e2e0008000a00 */
[----:B------:R-:W5:Y:S01]  /*0140*/  LDC R3, c[0x0][0x360] ;  /* 0x0000d800ff037b82 */ /* 0x000f620000000800 */
[----:B------:R-:W4:Y:S01]  /*0150*/  LDCU UR10, c[0x0][0x364] ;  /* 0x00006c80ff0a77ac */ /* 0x000f220008000800 */
[----:B-1----:R-:W-:-:S02]  /*0160*/  ULEA UR4, UR6, UR4, 0x18 ;  /* 0x0000000406047291 */ /* 0x002fc4000f8ec0ff */
[----:B------:R-:W-:-:S04]  /*0170*/  ULEA UR5, UR6, UR5, 0x18 ;  /* 0x0000000506057291 */ /* 0x000fc8000f8ec0ff */
[----:B0-----:R-:W-:Y:S02]  /*0180*/  LEA R17, R0, UR4, 0x7 ;  /* 0x0000000400117c11 */ /* 0x001fe4000f8e38ff */
[C---:B--2---:R-:W-:Y:S02]  /*0190*/  LEA R7, R2.reuse, UR5, 0x2 ;  /* 0x0000000502077c11 */ /* 0x044fe4000f8e10ff */
[----:B------:R-:W-:Y:S01]  /*01a0*/  LEA R16, R2, R17, 0x2 ;  /* 0x0000001102107211 */ /* 0x000fe200078e10ff */
[----:B----4-:R-:W-:Y:S01]  /*01b0*/  IMAD R6, R9, UR10, R2 ;  /* 0x0000000a09067c24 */ /* 0x010fe2000f8e0202 */
[----:B------:R-:W-:Y:S01]  /*01c0*/  LEA R4, R0, R7, 0x7 ;  /* 0x0000000700047211 */ /* 0x000fe200078e38ff */
[----:B---3-5:R-:W-:-:S07]  /*01d0*/  IMAD R18, R3, UR7, R0 ;  /* 0x0000000703127c24 */ /* 0x028fce000f8e0200 */
.L_x_1:
[----:B------:R-:W-:Y:S01]  /*01e0*/  IMAD R11, R5, UR10, R2 ;  /* 0x0000000a050b7c24 */ /* 0x000fe2000f8e0202 */
[----:B------:R-:W-:Y:S01]  /*01f0*/  UMOV UR4, UR13 ;  /* 0x0000000d00047c82 */ /* 0x000fe20008000000 */
[----:B------:R-:W-:Y:S01]  /*0200*/  IMAD R13, R3, R5, R0 ;  /* 0x00000005030d7224 */ /* 0x000fe200078e0200 */
[----:B------:R-:W-:Y:S01]  /*0210*/  ISETP.GE.AND P1, PT, R6, UR15, PT ;  /* 0x0000000f06007c0c */ /* 0x000fe2000bf26270 */
[----:B------:R-:W-:Y:S01]  /*0220*/  HFMA2 R29, -RZ, RZ, 0, 0 ;  /* 0x00000000ff1d7431 */ /* 0x000fe200000001ff */
[----:B------:R-:W-:Y:S02]  /*0230*/  ISETP.GE.AND P0, PT, R11, UR4, PT ;  /* 0x000000040b007c0c */ /* 0x000fe4000bf06270 */
[----:B------:R-:W-:Y:S02]  /*0240*/  ISETP.GE.OR P1, PT, R13, UR14, P1 ;  /* 0x0000000e0d007c0c */ /* 0x000fe40008f26670 */
[----:B------:R-:W-:Y:S02]  /*0250*/  ISETP.GE.OR P0, PT, R18, UR12, P0 ;  /* 0x0000000c12007c0c */ /* 0x000fe40008706670 */
[----:B------:R-:W-:-:S09]  /*0260*/  MOV R24, RZ ;  /* 0x000000ff00187202 */ /* 0x000fd20000000f00 */
[----:B------:R-:W0:Y:S01]  /*0270*/  @!P1 LDC.64 R20, c[0x0][0x388] ;  /* 0x0000e200ff149b82 */ /* 0x000e220000000a00 */
[----:B------:R-:W-:Y:S02]  /*0280*/  @!P1 IMAD R13, R13, UR15, R6 ;  /* 0x0000000f0d0d9c24 */ /* 0x000fe4000f8e0206 */
[----:B------:R-:W-:-:S05]  /*0290*/  @!P0 IMAD R11, R18, UR4, R11 ;  /* 0x00000004120b8c24 */ /* 0x000fca000f8e020b */
[----:B------:R-:W1:Y:S01]  /*02a0*/  @!P0 LDC.64 R8, c[0x0][0x380] ;  /* 0x0000e000ff088b82 */ /* 0x000e620000000a00 */
[----:B0-----:R-:W-:-:S05]  /*02b0*/  @!P1 IMAD.WIDE R20, R13, 0x4, R20 ;  /* 0x000000040d149825 */ /* 0x001fca00078e0214 */
[----:B------:R-:W2:Y:S01]  /*02c0*/  @!P1 LDG.E R24, desc[UR8][R20.64] ;  /* 0x0000000814189981 */ /* 0x000ea2000c1e1900 */
[----:B-1----:R-:W-:-:S05]  /*02d0*/  @!P0 IMAD.WIDE R8, R11, 0x4, R8 ;  /* 0x000000040b088825 */ /* 0x002fca00078e0208 */
[----:B------:R-:W3:Y:S01]  /*02e0*/  @!P0 LDG.E R29, desc[UR8][R8.64] ;  /* 0x00000008081d8981 */ /* 0x000ee2000c1e1900 */
[----:B------:R-:W-:-:S03]  /*02f0*/  IADD3 R5, PT, PT, R5, 0x1, RZ ;  /* 0x0000000105057810 */ /* 0x000fc60007ffe0ff */
[----:B---3--:R-:W-:Y:S04]  /*0300*/  STS [R16], R29 ;  /* 0x0000001d10007388 */ /* 0x008fe80000000800 */
[----:B--2---:R-:W-:Y:S01]  /*0310*/  STS [R4], R24 ;  /* 0x0000001804007388 */ /* 0x004fe20000000800 */
[----:B------:R-:W-:Y:S06]  /*0320*/  BAR.SYNC.DEFER_BLOCKING 0x0 ;  /* 0x0000000000007b1d */ /* 0x000fec0000010000 */
[----:B------:R-:W-:Y:S04]  /*0330*/  LDS R26, [R7] ;  /* 0x00000000071a7984 */ /* 0x000fe80000000800 */
[----:B------:R-:W0:Y:S04]  /*0340*/  LDS.128 R12, [R17] ;  /* 0x00000000110c7984 */ /* 0x000e280000000c00 */
[----:B------:R-:W1:Y:S04]  /*0350*/  LDS R28, [R7+0x80] ;  /* 0x00008000071c7984 */ /* 0x000e680000000800 */
[----:B------:R-:W2:Y:S04]  /*0360*/  LDS R27, [R7+0x100] ;  /* 0x00010000071b7984 */ /* 0x000ea80000000800 */
[----:B------:R-:W3:Y:S04]  /*0370*/  LDS R22, [R7+0x180] ;  /* 0x0001800007167984 */ /* 0x000ee80000000800 */
[----:B------:R-:W-:Y:S04]  /*0380*/  LDS R25, [R7+0x200] ;  /* 0x0002000007197984 */ /* 0x000fe80000000800 */
[----:B------:R-:W4:Y:S04]  /*0390*/  LDS.128 R8, [R17+0x10] ;  /* 0x0000100011087984 */ /* 0x000f280000000c00 */
[----:B------:R-:W5:Y:S04]  /*03a0*/  LDS R20, [R7+0x280] ;  /* 0x0002800007147984 */ /* 0x000f680000000800 */
[----:B------:R-:W5:Y:S04]  /*03b0*/  LDS R21, [R7+0x300] ;  /* 0x0003000007157984 */ /* 0x000f680000000800 */
[----:B------:R-:W5:Y:S01]  /*03c0*/  LDS R24, [R7+0x380] ;  /* 0x0003800007187984 */ /* 0x000f620000000800 */
[----:B0-----:R-:W-:-:S03]  /*03d0*/  FFMA R12, R12, R26, R23 ;  /* 0x0000001a0c0c7223 */ /* 0x001fc60000000017 */
[----:B------:R-:W-:Y:S01]  /*03e0*/  LDS R23, [R7+0x400] ;  /* 0x0004000007177984 */ /* 0x000fe20000000800 */
[----:B-1----:R-:W-:-:S03]  /*03f0*/  FFMA R12, R28, R13, R12 ;  /* 0x0000000d1c0c7223 */ /* 0x002fc6000000000c */
[----:B------:R-:W-:Y:S01]  /*0400*/  LDS R26, [R7+0x580] ;  /* 0x00058000071a7984 */ /* 0x000fe20000000800 */
[----:B--2---:R-:W-:-:S04]  /*0410*/  FFMA R27, R27, R14, R12 ;  /* 0x0000000e1b1b7223 */ /* 0x004fc8000000000c */
[----:B---3--:R-:W-:Y:S02]  /*0420*/  FFMA R27, R22, R15, R27 ;  /* 0x0000000f161b7223 */ /* 0x008fe4000000001b */
[----:B------:R-:W0:Y:S04]  /*0430*/  LDS.128 R12, [R17+0x20] ;  /* 0x00002000110c7984 */ /* 0x000e280000000c00 */
[----:B------:R-:W1:Y:S01]  /*0440*/  LDS R22, [R7+0x480] ;  /* 0x0004800007167984 */ /* 0x000e620000000800 */
[----:B----4-:R-:W-:-:S03]  /*0450*/  FFMA R27, R8, R25, R27 ;  /* 0x00000019081b7223 */ /* 0x010fc6000000001b */
[----:B------:R-:W2:Y:S01]  /*0460*/  LDS R25, [R7+0x500] ;  /* 0x0005000007197984 */ /* 0x000ea20000000800 */
[----:B-----5:R-:W-:-:S04]  /*0470*/  FFMA R20, R20, R9, R27 ;  /* 0x0000000914147223 */ /* 0x020fc8000000001b */
[----:B------:R-:W-:Y:S02]  /*0480*/  FFMA R21, R21, R10, R20 ;  /* 0x0000000a15157223 */ /* 0x000fe40000000014 */
[----:B------:R-:W-:Y:S02]  /*0490*/  LDS R20, [R7+0x680] ;  /* 0x0006800007147984 */ /* 0x000fe40000000800 */
[----:B------:R-:W-:Y:S02]  /*04a0*/  FFMA R27, R24, R11, R21 ;  /* 0x0000000b181b7223 */ /* 0x000fe40000000015 */
[----:B------:R-:W-:Y:S04]  /*04b0*/  LDS R21, [R7+0x600] ;  /* 0x0006000007157984 */ /* 0x000fe80000000800 */
[----:B------:R-:W3:Y:S04]  /*04c0*/  LDS.128 R8, [R17+0x30] ;  /* 0x0000300011087984 */ /* 0x000ee80000000c00 */
[----:B------:R-:W-:Y:S01]  /*04d0*/  LDS R24, [R7+0x780] ;  /* 0x0007800007187984 */ /* 0x000fe20000000800 */
[----:B0-----:R-:W-:-:S03]  /*04e0*/  FFMA R27, R12, R23, R27 ;  /* 0x000000170c1b7223 */ /* 0x001fc6000000001b */
[----:B------:R-:W0:Y:S01]  /*04f0*/  LDS R23, [R7+0x700] ;  /* 0x0007000007177984 */ /* 0x000e220000000800 */
[----:B-1----:R-:W-:-:S04]  /*0500*/  FFMA R22, R22, R13, R27 ;  /* 0x0000000d16167223 */ /* 0x002fc8000000001b */
[----:B--2---:R-:W-:Y:S02]  /*0510*/  FFMA R25, R25, R14, R22 ;  /* 0x0000000e19197223 */ /* 0x004fe40000000016 */
[----:B------:R-:W-:Y:S02]  /*0520*/  LDS R22, [R7+0x880] ;  /* 0x0008800007167984 */ /* 0x000fe40000000800 */
[----:B------:R-:W-:Y:S02]  /*0530*/  FFMA R27, R26, R15, R25 ;  /* 0x0000000f1a1b7223 */ /* 0x000fe40000000019 */
[----:B------:R-:W-:Y:S04]  /*0540*/  LDS R25, [R7+0x800] ;  /* 0x0008000007197984 */ /* 0x000fe80000000800 */
[----:B------:R-:W1:Y:S04]  /*0550*/  LDS.128 R12, [R17+0x40] ;  /* 0x00004000110c7984 */ /* 0x000e680000000c00 */
[----:B------:R-:W-:Y:S01]  /*0560*/  LDS R26, [R7+0x980] ;  /* 0x00098000071a7984 */ /* 0x000fe20000000800 */
[----:B---3--:R-:W-:-:S03]  /*0570*/  FFMA R27, R8, R21, R27 ;  /* 0x00000015081b7223 */ /* 0x008fc6000000001b */
[----:B------:R-:W2:Y:S01]  /*0580*/  LDS R21, [R7+0x900] ;  /* 0x0009000007157984 */ /* 0x000ea20000000800 */
[----:B------:R-:W-:-:S04]  /*0590*/  FFMA R20, R20, R9, R27 ;  /* 0x0000000914147223 */ /* 0x000fc8000000001b */
[----:B0-----:R-:W-:Y:S02]  /*05a0*/  FFMA R23, R23, R10, R20 ;  /* 0x0000000a17177223 */ /* 0x001fe40000000014 */
[----:B------:R-:W-:Y:S02]  /*05b0*/  LDS R20, [R7+0xa80] ;  /* 0x000a800007147984 */ /* 0x000fe40000000800 */
[----:B------:R-:W-:Y:S02]  /*05c0*/  FFMA R27, R24, R11, R23 ;  /* 0x0000000b181b7223 */ /* 0x000fe40000000017 */
[----:B------:R-:W-:Y:S04]  /*05d0*/  LDS R23, [R7+0xa00] ;  /* 0x000a000007177984 */ /* 0x000fe80000000800 */
[----:B------:R-:W0:Y:S04]  /*05e0*/  LDS.128 R8, [R17+0x50] ;  /* 0x0000500011087984 */ /* 0x000e280000000c00 */
[----:B------:R-:W-:Y:S01]  /*05f0*/  LDS R24, [R7+0xc80] ;  /* 0x000c800007187984 */ /* 0x000fe20000000800 */
[----:B-1----:R-:W-:-:S03]  /*0600*/  FFMA R27, R12, R25, R27 ;  /* 0x000000190c1b7223 */ /* 0x002fc6000000001b */
[----:B------:R-:W1:Y:S01]  /*0610*/  LDS R25, [R7+0xb00] ;  /* 0x000b000007197984 */ /* 0x000e620000000800 */
[----:B------:R-:W-:-:S03]  /*0620*/  FFMA R12, R22, R13, R27 ;  /* 0x0000000d160c7223 */ /* 0x000fc6000000001b */
[----:B------:R-:W3:Y:S01]  /*0630*/  LDS R22, [R7+0xb80] ;  /* 0x000b800007167984 */ /* 0x000ee20000000800 */
[----:B--2---:R-:W-:-:S04]  /*0640*/  FFMA R21, R21, R14, R12 ;  /* 0x0000000e15157223 */ /* 0x004fc8000000000c */
[----:B------:R-:W-:Y:S02]  /*0650*/  FFMA R27, R26, R15, R21 ;  /* 0x0000000f1a1b7223 */ /* 0x000fe40000000015 */
[----:B------:R-:W-:Y:S04]  /*0660*/  LDS R21, [R7+0xc00] ;  /* 0x000c000007157984 */ /* 0x000fe80000000800 */
[----:B------:R-:W2:Y:S01]  /*0670*/  LDS.128 R12, [R17+0x60] ;  /* 0x00006000110c7984 */ /* 0x000ea20000000c00 */
[----:B0-----:R-:W-:-:S04]  /*0680*/  FFMA R23, R8, R23, R27 ;  /* 0x0000001708177223 */ /* 0x001fc8000000001b */
[----:B------:R-:W-:Y:S02]  /*0690*/  FFMA R20, R20, R9, R23 ;  /* 0x0000000914147223 */ /* 0x000fe40000000017 */
[----:B------:R-:W0:Y:S02]  /*06a0*/  LDS R23, [R7+0xd00] ;  /* 0x000d000007177984 */ /* 0x000e240000000800 */
[----:B-1----:R-:W-:Y:S02]  /*06b0*/  FFMA R25, R25, R10, R20 ;  /* 0x0000000a19197223 */ /* 0x002fe40000000014 */
[----:B------:R-:W1:Y:S02]  /*06c0*/  LDS R20, [R7+0xd80] ;  /* 0x000d800007147984 */ /* 0x000e640000000800 */
[----:B---3--:R-:W-:Y:S02]  /*06d0*/  FFMA R27, R22, R11, R25 ;  /* 0x0000000b161b7223 */ /* 0x008fe40000000019 */
[----:B------:R-:W-:Y:S04]  /*06e0*/  LDS R25, [R7+0xe00] ;  /* 0x000e000007197984 */ /* 0x000fe80000000800 */
[----:B------:R-:W3:Y:S04]  /*06f0*/  LDS.128 R8, [R17+0x70] ;  /* 0x0000700011087984 */ /* 0x000ee80000000c00 */
[----:B------:R-:W4:Y:S01]  /*0700*/  LDS R22, [R7+0xe80] ;  /* 0x000e800007167984 */ /* 0x000f220000000800 */
[----:B--2---:R-:W-:-:S03]  /*0710*/  FFMA R27, R12, R21, R27 ;  /* 0x000000150c1b7223 */ /* 0x004fc6000000001b */
[----:B------:R-:W2:Y:S04]  /*0720*/  LDS R21, [R7+0xf00] ;  /* 0x000f000007157984 */ /* 0x000ea80000000800 */
[----:B------:R-:W5:Y:S01]  /*0730*/  LDS R12, [R7+0xf80] ;  /* 0x000f8000070c7984 */ /* 0x000f620000000800 */
[----:B------:R-:W-:-:S04]  /*0740*/  FFMA R24, R24, R13, R27 ;  /* 0x0000000d18187223 */ /* 0x000fc8000000001b */
[----:B0-----:R-:W-:-:S04]  /*0750*/  FFMA R23, R23, R14, R24 ;  /* 0x0000000e17177223 */ /* 0x001fc80000000018 */
[----:B-1----:R-:W-:-:S04]  /*0760*/  FFMA R15, R20, R15, R23 ;  /* 0x0000000f140f7223 */ /* 0x002fc80000000017 */
[----:B---3--:R-:W-:Y:S01]  /*0770*/  FFMA R15, R8, R25, R15 ;  /* 0x00000019080f7223 */ /* 0x008fe2000000000f */
[----:B------:R-:W-:Y:S01]  /*0780*/  I2FP.F32.U32 R8, R5 ;  /* 0x0000000500087245 */ /* 0x000fe20000201000 */
[----:B------:R-:W-:Y:S03]  /*0790*/  BAR.SYNC.DEFER_BLOCKING 0x0 ;  /* 0x0000000000007b1d */ /* 0x000fe60000010000 */
[----:B------:R-:W-:Y:S01]  /*07a0*/  FSETP.GT.AND P0, PT, R19, R8, PT ;  /* 0x000000081300720b */ /* 0x000fe20003f04000 */
[----:B----4-:R-:W-:-:S04]  /*07b0*/  FFMA R22, R22, R9, R15 ;  /* 0x0000000916167223 */ /* 0x010fc8000000000f */
[----:B--2---:R-:W-:-:S04]  /*07c0*/  FFMA R21, R21, R10, R22 ;  /* 0x0000000a15157223 */ /* 0x004fc80000000016 */
[----:B-----5:R-:W-:-:S04]  /*07d0*/  FFMA R23, R12, R11, R21 ;  /* 0x0000000b0c177223 */ /* 0x020fc80000000015 */
[----:B------:R-:W-:Y:S05]  /*07e0*/  @P0 BRA `(.L_x_1) ;  /* 0xfffffff8007c0947 */ /* 0x000fea000383ffff */
.L_x_0:
[----:B------:R-:W0:Y:S01]  /*07f0*/  S2R R0, SR_TID.Y ;  /* 0x0000000000007919 */ /* 0x000e220000002200 */
[----:B------:R-:W1:Y:S01]  /*0800*/  LDC R4, c[0x0][0x360] ;  /* 0x0000d800ff047b82 */ /* 0x000e620000000800 */
[----:B------:R-:W2:Y:S01]  /*0810*/  LDCU UR7, c[0x0][0x398] ;  /* 0x00007300ff0777ac */ /* 0x000ea20008000800 */
[----:B------:R-:W1:Y:S06]  /*0820*/  S2R R5, SR_TID.X ;  /* 0x0000000000057919 */ /* 0x000e6c0000002100 */
[----:B------:R-:W0:Y:S08]  /*0830*/  S2UR UR6, SR_CTAID.Y ;  /* 0x00000000000679c3 */ /* 0x000e300000002600 */
[----:B------:R-:W0:Y:S08]  /*0840*/  LDC R3, c[0x0][0x364] ;  /* 0x0000d900ff037b82 */ /* 0x000e300000000800 */
[----:B------:R-:W1:Y:S01]  /*0850*/  S2UR UR5, SR_CTAID.X ;  /* 0x00000000000579c3 */ /* 0x000e620000002500 */
[----:B0-----:R-:W-:-:S05]  /*0860*/  IMAD R3, R3, UR6, R0 ;  /* 0x0000000603037c24 */ /* 0x001fca000f8e0200 */
[----:B------:R-:W-:Y:S01]  /*0870*/  ISETP.GE.AND P0, PT, R3, UR4, PT ;  /* 0x0000000403007c0c */ /* 0x000fe2000bf06270 */
[----:B-1----:R-:W-:-:S05]  /*0880*/  IMAD R4, R4, UR5, R5 ;  /* 0x0000000504047c24 */ /* 0x002fca000f8e0205 */
[----:B--2---:R-:W-:-:S13]  /*0890*/  ISETP.GE.OR P0, PT, R4, UR7, P0 ;  /* 0x0000000704007c0c */ /* 0x004fda0008706670 */
[----:B------:R-:W-:Y:S05]  /*08a0*/  @P0 EXIT ;  /* 0x000000000000094d */ /* 0x000fea0003800000 */
[----:B------:R-:W-:Y:S01]  /*08b0*/  HFMA2 R0, -RZ, RZ, 0.96630859375, -0.0022525787353515625 ;  /* 0x3bbb989dff007431 */ /* 0x000fe200000001ff */
[----:B------:R-:W-:Y:S01]  /*08c0*/  MOV R5, 0x437c0000 ;  /* 0x437c000000057802 */ /* 0x000fe20000000f00 */
[----:B------:R-:W-:Y:S03]  /*08d0*/  BSSY.RECONVERGENT B0, `(.L_x_2) ;  /* 0x0000014000007945 */ /* 0x000fe60003800200 */
[----:B------:R-:W-:-:S04]  /*08e0*/  FFMA.SAT R0, R23, -R0, 0.5 ;  /* 0x3f00000017007423 */ /* 0x000fc80000002800 */
[----:B------:R-:W-:-:S04]  /*08f0*/  FFMA.RM R0, R0, R5, 12582913 ;  /* 0x4b40000100007423 */ /* 0x000fc80000004005 */
[C---:B------:R-:W-:Y:S01]  /*0900*/  FADD R2, R0.reuse, -12583039 ;  /* 0xcb40007f00027421 */ /* 0x040fe20000000000 */
[----:B------:R-:W-:-:S03]  /*0910*/  SHF.L.U32 R0, R0, 0x17, RZ ;  /* 0x0000001700007819 */ /* 0x000fc600000006ff */
[----:B------:R-:W-:-:S04]  /*0920*/  FFMA R2, R23, -1.4426950216293334961, -R2 ;  /* 0xbfb8aa3b17027823 */ /* 0x000fc80000000802 */
[----:B------:R-:W-:-:S04]  /*0930*/  FFMA R2, R23, -1.925963033500011079e-08, R2 ;  /* 0xb2a5706017027823 */ /* 0x000fc80000000002 */
[----:B------:R-:W0:Y:S02]  /*0940*/  MUFU.EX2 R5, R2 ;  /* 0x0000000200057308 */ /* 0x000e240000000800 */
[----:B0-----:R-:W-:-:S05]  /*0950*/  FFMA R8, R0, R5, 1 ;  /* 0x3f80000000087423 */ /* 0x001fca0000000005 */
[----:B------:R-:W-:-:S04]  /*0960*/  IADD3 R0, PT, PT, R8, 0x1800000, RZ ;  /* 0x0180000008007810 */ /* 0x000fc80007ffe0ff */
[----:B------:R-:W-:-:S04]  /*0970*/  LOP3.LUT R0, R0, 0x7f800000, RZ, 0xc0, !PT ;  /* 0x7f80000000007812 */ /* 0x000fc800078ec0ff */
[----:B------:R-:W-:-:S13]  /*0980*/  ISETP.GT.U32.AND P0, PT, R0, 0x1ffffff, PT ;  /* 0x01ffffff0000780c */ /* 0x000fda0003f04070 */
[----:B------:R-:W-:Y:S05]  /*0990*/  @P0 BRA `(.L_x_3) ;  /* 0x00000000000c0947 */ /* 0x000fea0003800000 */
[----:B------:R-:W-:-:S07]  /*09a0*/  MOV R6, 0x9c0 ;  /* 0x000009c000067802 */ /* 0x000fce0000000f00 */
[----:B------:R-:W-:Y:S05]  /*09b0*/  CALL.REL.NOINC `($__internal_0_$__cuda_sm20_rcp_rn_f32_slowpath) ;  /* 0x0000000000307944 */ /* 0x000fea0003c00000 */
[----:B------:R-:W-:Y:S05]  /*09c0*/  BRA `(.L_x_4) ;  /* 0x0000000000107947 */ /* 0x000fea0003800000 */
.L_x_3:
[----:B------:R-:W0:Y:S02]  /*09d0*/  MUFU.RCP R5, R8 ;  /* 0x0000000800057308 */ /* 0x000e240000001000 */
[----:B0-----:R-:W-:-:S04]  /*09e0*/  FFMA R0, R8, R5, -1 ;  /* 0xbf80000008007423 */ /* 0x001fc80000000005 */
[----:B------:R-:W-:-:S04]  /*09f0*/  FADD.FTZ R0, -R0, -RZ ;  /* 0x800000ff00007221 */ /* 0x000fc80000010100 */
[----:B------:R-:W-:-:S07]  /*0a00*/  FFMA R5, R5, R0, R5 ;  /* 0x0000000005057223 */ /* 0x000fce0000000005 */
.L_x_4:
[----:B------:R-:W-:Y:S05]  /*0a10*/  BSYNC.RECONVERGENT B0 ;  /* 0x0000000000007941 */ /* 0x000fea0003800200 */
.L_x_2:
[----:B------:R-:W0:Y:S01]  /*0a20*/  LDC.64 R6, c[0x0][0x390] ;  /* 0x0000e400ff067b82 */ /* 0x000e220000000a00 */
[----:B------:R-:W1:Y:S02]  /*0a30*/  LDCU UR4, c[0x0][0x3a4] ;  /* 0x00007480ff0477ac */ /* 0x000e640008000800 */
[----:B-1----:R-:W-:-:S04]  /*0a40*/  IMAD R3, R4, UR4, R3 ;  /* 0x0000000404037c24 */ /* 0x002fc8000f8e0203 */
[----:B0-----:R-:W-:-:S05]  /*0a50*/  IMAD.WIDE R2, R3, 0x4, R6 ;  /* 0x0000000403027825 */ /* 0x001fca00078e0206 */
[----:B------:R-:W-:Y:S01]  /*0a60*/  STG.E desc[UR8][R2.64], R5 ;  /* 0x0000000502007986 */ /* 0x000fe2000c101908 */
[----:B------:R-:W-:Y:S05]  /*0a70*/  EXIT ;  /* 0x000000000000794d */ /* 0x000fea0003800000 */
        .weak           $__internal_0_$__cuda_sm20_rcp_rn_f32_slowpath
        .type           $__internal_0_$__cuda_sm20_rcp_rn_f32_slowpath,@function
        .size           $__internal_0_$__cuda_sm20_rcp_rn_f32_slowpath,(.L_x_10 - $__internal_0_$__cuda_sm20_rcp_rn_f32_slowpath)
$__internal_0_$__cuda_sm20_rcp_rn_f32_slowpath:
[----:B------:R-:W-:Y:S01]  /*0a80*/  SHF.L.U32 R0, R8, 0x1, RZ ;  /* 0x0000000108007819 */ /* 0x000fe200000006ff */
[----:B------:R-:W-:Y:S03]  /*0a90*/  BSSY.RECONVERGENT B1, `(.L_x_5) ;  /* 0x0000031000017945 */ /* 0x000fe60003800200 */
[----:B------:R-:W-:Y:S02]  /*0aa0*/  SHF.R.U32.HI R9, RZ, 0x18, R0 ;  /* 0x00000018ff097819 */ /* 0x000fe40000011600 */
[----:B------:R-:W-:Y:S02]  /*0ab0*/  MOV R0, R8 ;  /* 0x0000000800007202 */ /* 0x000fe40000000f00 */
[----:B------:R-:W-:-:S13]  /*0ac0*/  ISETP.NE.U32.AND P0, PT, R9, RZ, PT ;  /* 0x000000ff0900720c */ /* 0x000fda0003f05070 */
[----:B------:R-:W-:Y:S05]  /*0ad0*/  @P0 BRA `(.L_x_6) ;  /* 0x0000000000280947 */ /* 0x000fea0003800000 */
[----:B------:R-:W-:-:S04]  /*0ae0*/  SHF.L.U32 R2, R0, 0x1, RZ ;  /* 0x0000000100027819 */ /* 0x000fc800000006ff */
[----:B------:R-:W-:-:S13]  /*0af0*/  ISETP.NE.AND P0, PT, R2, RZ, PT ;  /* 0x000000ff0200720c */ /* 0x000fda0003f05270 */
[----:B------:R-:W-:Y:S01]  /*0b00*/  @P0 FFMA R7, R0, 1.84467440737095516160e+19, RZ ;  /* 0x5f80000000070823 */ /* 0x000fe200000000ff */
[----:B------:R-:W-:Y:S08]  /*0b10*/  @!P0 MUFU.RCP R5, R0 ;  /* 0x0000000000058308 */ /* 0x000ff00000001000 */
[----:B------:R-:W0:Y:S02]  /*0b20*/  @P0 MUFU.RCP R2, R7 ;  /* 0x0000000700020308 */ /* 0x000e240000001000 */
[----:B0-----:R-:W-:-:S04]  /*0b30*/  @P0 FFMA R8, R7, R2, -1 ;  /* 0xbf80000007080423 */ /* 0x001fc80000000002 */
[----:B------:R-:W-:-:S04]  /*0b40*/  @P0 FADD.FTZ R9, -R8, -RZ ;  /* 0x800000ff08090221 */ /* 0x000fc80000010100 */
[----:B------:R-:W-:-:S04]  /*0b50*/  @P0 FFMA R2, R2, R9, R2 ;  /* 0x0000000902020223 */ /* 0x000fc80000000002 */
[----:B------:R-:W-:Y:S01]  /*0b60*/  @P0 FFMA R5, R2, 1.84467440737095516160e+19, RZ ;  /* 0x5f80000002050823 */ /* 0x000fe200000000ff */
[----:B------:R-:W-:Y:S06]  /*0b70*/  BRA `(.L_x_7) ;  /* 0x0000000000887947 */ /* 0x000fec0003800000 */
.L_x_6:
[----:B------:R-:W-:-:S04]  /*0b80*/  IADD3 R11, PT, PT, R9, -0xfd, RZ ;  /* 0xffffff03090b7810 */ /* 0x000fc80007ffe0ff */
[----:B------:R-:W-:-:S13]  /*0b90*/  ISETP.GT.U32.AND P0, PT, R11, 0x1, PT ;  /* 0x000000010b00780c */ /* 0x000fda0003f04070 */
[----:B------:R-:W-:Y:S05]  /*0ba0*/  @P0 BRA `(.L_x_8) ;  /* 0x0000000000780947 */ /* 0x000fea0003800000 */
[----:B------:R-:W-:Y:S01]  /*0bb0*/  LOP3.LUT R2, R0, 0x7fffff, RZ, 0xc0, !PT ;  /* 0x007fffff00027812 */ /* 0x000fe200078ec0ff */
[----:B------:R-:W-:-:S03]  /*0bc0*/  HFMA2 R10, -RZ, RZ, 0, 1.78813934326171875e-07 ;  /* 0x00000003ff0a7431 */ /* 0x000fc600000001ff */
[----:B------:R-:W-:-:S04]  /*0bd0*/  LOP3.LUT R2, R2, 0x3f800000, RZ, 0xfc, !PT ;  /* 0x3f80000002027812 */ /* 0x000fc800078efcff */
[----:B------:R-:W0:Y:S01]  /*0be0*/  MUFU.RCP R5, R2 ;  /* 0x0000000200057308 */ /* 0x000e220000001000 */
[----:B------:R-:W-:Y:S01]  /*0bf0*/  SHF.L.U32 R10, R10, R11, RZ ;  /* 0x0000000b0a0a7219 */ /* 0x000fe200000006ff */
[----:B0-----:R-:W-:-:S04]  /*0c00*/  FFMA R7, R2, R5, -1 ;  /* 0xbf80000002077423 */ /* 0x001fc80000000005 */
[----:B------:R-:W-:-:S04]  /*0c10*/  FADD.FTZ R8, -R7, -RZ ;  /* 0x800000ff07087221 */ /* 0x000fc80000010100 */
[CCC-:B------:R-:W-:Y:S01]  /*0c20*/  FFMA.RM R7, R5.reuse, R8.reuse, R5.reuse ;  /* 0x0000000805077223 */ /* 0x1c0fe20000004005 */
[----:B------:R-:W-:-:S04]  /*0c30*/  FFMA.RP R8, R5, R8, R5 ;  /* 0x0000000805087223 */ /* 0x000fc80000008005 */
[C---:B------:R-:W-:Y:S02]  /*0c40*/  LOP3.LUT R5, R7.reuse, 0x7fffff, RZ, 0xc0, !PT ;  /* 0x007fffff07057812 */ /* 0x040fe400078ec0ff */
[----:B------:R-:W-:Y:S02]  /*0c50*/  FSETP.NEU.FTZ.AND P0, PT, R7, R8, PT ;  /* 0x000000080700720b */ /* 0x000fe40003f1d000 */
[----:B------:R-:W-:Y:S02]  /*0c60*/  LOP3.LUT R5, R5, 0x800000, RZ, 0xfc, !PT ;  /* 0x0080000005057812 */ /* 0x000fe400078efcff */
[----:B------:R-:W-:Y:S02]  /*0c70*/  SEL R7, RZ, 0xffffffff, !P0 ;  /* 0xffffffffff077807 */ /* 0x000fe40004000000 */
[----:B------:R-:W-:Y:S02]  /*0c80*/  LOP3.LUT R10, R10, R5, RZ, 0xc0, !PT ;  /* 0x000000050a0a7212 */ /* 0x000fe400078ec0ff */
[----:B------:R-:W-:-:S02]  /*0c90*/  IADD3 R2, PT, PT, -R7, RZ, RZ ;  /* 0x000000ff07027210 */ /* 0x000fc40007ffe1ff */
[-C--:B------:R-:W-:Y:S02]  /*0ca0*/  SHF.R.U32.HI R10, RZ, R11.reuse, R10 ;  /* 0x0000000bff0a7219 */ /* 0x080fe4000001160a */
[----:B------:R-:W-:Y:S02]  /*0cb0*/  LOP3.LUT P1, RZ, R2, R11, R5, 0xf8, !PT ;  /* 0x0000000b02ff7212 */ /* 0x000fe4000782f805 */
[C---:B------:R-:W-:Y:S02]  /*0cc0*/  LOP3.LUT P0, RZ, R10.reuse, 0x1, RZ, 0xc0, !PT ;  /* 0x000000010aff7812 */ /* 0x040fe4000780c0ff */
[----:B------:R-:W-:-:S04]  /*0cd0*/  LOP3.LUT P2, RZ, R10, 0x2, RZ, 0xc0, !PT ;  /* 0x000000020aff7812 */ /* 0x000fc8000784c0ff */
[----:B------:R-:W-:Y:S02]  /*0ce0*/  PLOP3.LUT P0, PT, P0, P1, P2, 0xe0, 0x0 ;  /* 0x000000000000781c */ /* 0x000fe40000703c20 */
[----:B------:R-:W-:Y:S02]  /*0cf0*/  LOP3.LUT P1, RZ, R0, 0x7fffff, RZ, 0xc0, !PT ;  /* 0x007fffff00ff7812 */ /* 0x000fe4000782c0ff */
[----:B------:R-:W-:-:S04]  /*0d00*/  SEL R2, RZ, 0x1, !P0 ;  /* 0x00000001ff027807 */ /* 0x000fc80004000000 */
[----:B------:R-:W-:-:S04]  /*0d10*/  IADD3 R2, PT, PT, -R2, RZ, RZ ;  /* 0x000000ff02027210 */ /* 0x000fc80007ffe1ff */
[----:B------:R-:W-:Y:S02]  /*0d20*/  ISETP.GE.AND P0, PT, R2, RZ, PT ;  /* 0x000000ff0200720c */ /* 0x000fe40003f06270 */
[----:B------:R-:W-:-:S04]  /*0d30*/  IADD3 R2, PT, PT, R9, -0xfc, RZ ;  /* 0xffffff0409027810 */ /* 0x000fc80007ffe0ff */
[----:B------:R-:W-:-:S07]  /*0d40*/  SHF.R.U32.HI R5, RZ, R2, R5 ;  /* 0x00000002ff057219 */ /* 0x000fce0000011605 */
[----:B------:R-:W-:-:S04]  /*0d50*/  @!P0 IADD3 R5, PT, PT, R5, 0x1, RZ ;  /* 0x0000000105058810 */ /* 0x000fc80007ffe0ff */
[----:B------:R-:W-:-:S04]  /*0d60*/  @!P1 SHF.L.U32 R5, R5, 0x1, RZ ;  /* 0x0000000105059819 */ /* 0x000fc800000006ff */
[----:B------:R-:W-:Y:S01]  /*0d70*/  LOP3.LUT R5, R5, 0x80000000, R0, 0xf8, !PT ;  /* 0x8000000005057812 */ /* 0x000fe200078ef800 */
[----:B------:R-:W-:Y:S06]  /*0d80*/  BRA `(.L_x_7) ;  /* 0x0000000000047947 */ /* 0x000fec0003800000 */
.L_x_8:
[----:B------:R0:W1:Y:S02]  /*0d90*/  MUFU.RCP R5, R0 ;  /* 0x0000000000057308 */ /* 0x0000640000001000 */
.L_x_7:
[----:B------:R-:W-:Y:S05]  /*0da0*/  BSYNC.RECONVERGENT B1 ;  /* 0x0000000000017941 */ /* 0x000fea0003800200 */
.L_x_5:
[----:B------:R-:W-:-:S04]  /*0db0*/  MOV R7, 0x0 ;  /* 0x0000000000077802 */ /* 0x000fc80000000f00 */
[----:B01----:R-:W-:Y:S05]  /*0dc0*/  RET.REL.NODEC R6 `(_Z9mm_kernelPfS_S_iiii) ;  /* 0xfffffff0068c7950 */ /* 0x003fea0003c3ffff */
.L_x_9:
[----:B------:R-:W-:-:S00]  /*0dd0*/  BRA `(.L_x_9) ;  /* 0xfffffffc00fc7947 */ /* 0x000fc0000383ffff */
[----:B------:R-:W-:-:S00]  /*0de0*/  NOP ;  /* 0x0000000000007918 */ /* 0x000fc00000000000 */
        /* <DEDUP_REMOVED lines=9> */
.L_x_10:


//--------------------- .nv.shared._Z9mm_kernelPfS_S_iiii --------------------------
	.section	.nv.shared._Z9mm_kernelPfS_S_iiii,"aw",@nobits
	.sectionflags	@""
	.align	4
.nv.shared._Z9mm_kernelPfS_S_iiii:
	.zero		9216


//--------------------- .nv.shared.reserved.0     --------------------------
	.section	.nv.shared.reserved.0,"aw",@nobits
	.weak		__nv_reservedSMEM_offset_0_alias
	.size		__nv_reservedSMEM_offset_0_alias, 0, 64
	.other		__nv_reservedSMEM_offset_0_alias,@"STO_CUDA_RESERVED_SHARED STV_DEFAULT"
__nv_reservedSMEM_offset_0_alias:
	.zero		0
	.zero		64


//--------------------- .nv.constant0._Z9mm_kernelPfS_S_iiii --------------------------
	.section	.nv.constant0._Z9mm_kernelPfS_S_iiii,"a",@progbits
	.sectionflags	@""
	.align	4
.nv.constant0._Z9mm_kernelPfS_S_iiii:
	.zero		936


//--------------------- SYMBOLS --------------------------

	.type		.nv.reservedSmem.offset0,@object
	.size		.nv.reservedSmem.offset0,0x4
	.type		.nv.reservedSmem.cap,@object
	.size		.nv.reservedSmem.cap,0x4
